	.headerflags	@"EF_CUDA_TEXMODE_UNIFIED EF_CUDA_64BIT_ADDRESS EF_CUDA_ACCELERATORS EF_CUDA_SM90 EF_CUDA_VIRTUAL_SM(EF_CUDA_SM90)"
	.elftype	@"ET_EXEC"


//--------------------- .nv.info                  --------------------------
	.section	.nv.info,"",@"SHT_CUDA_INFO"
	.align	4


	//----- nvinfo : EIATTR_REGCOUNT
	.align		4
        /*0000*/ 	.byte	0x04, 0x2f
        /*0002*/ 	.short	(.L_3 - .L_2)
	.align		4
.L_2:
        /*0004*/ 	.word	index@(triton_poi_fused_cat_85)
        /*0008*/ 	.word	0x0000001c


	//----- nvinfo : EIATTR_MIN_STACK_SIZE
	.align		4
.L_3:
        /*000c*/ 	.byte	0x04, 0x12
        /*000e*/ 	.short	(.L_5 - .L_4)
	.align		4
.L_4:
        /*0010*/ 	.word	index@(triton_poi_fused_cat_85)
        /*0014*/ 	.word	0x00000000


	//----- nvinfo : EIATTR_FRAME_SIZE
	.align		4
.L_5:
        /*0018*/ 	.byte	0x04, 0x11
        /*001a*/ 	.short	(.L_7 - .L_6)
	.align		4
.L_6:
        /*001c*/ 	.word	index@(triton_poi_fused_cat_85)
        /*0020*/ 	.word	0x00000000


	//----- nvinfo : EIATTR_MIN_STACK_SIZE
	.align		4
.L_7:
        /*0024*/ 	.byte	0x04, 0x12
        /*0026*/ 	.short	(.L_9 - .L_8)
	.align		4
.L_8:
        /*0028*/ 	.word	index@(triton_poi_fused_cat_85)
        /*002c*/ 	.word	0x00000000
.L_9:


//--------------------- .nv.info.triton_poi_fused_cat_85 --------------------------
	.section	.nv.info.triton_poi_fused_cat_85,"",@"SHT_CUDA_INFO"
	.sectionflags	@""
	.align	4


	//----- nvinfo : EIATTR_CUDA_API_VERSION
	.align		4
        /*0000*/ 	.byte	0x04, 0x37
        /*0002*/ 	.short	(.L_11 - .L_10)
.L_10:
        /*0004*/ 	.word	0x0000007c


	//----- nvinfo : EIATTR_KPARAM_INFO
	.align		4
.L_11:
        /*0008*/ 	.byte	0x04, 0x17
        /*000a*/ 	.short	(.L_13 - .L_12)
.L_12:
        /*000c*/ 	.word	0x00000000
        /*0010*/ 	.short	0x0007
        /*0012*/ 	.short	0x0038
        /*0014*/ 	.byte	0x00, 0xf0, 0x11, 0x00


	//----- nvinfo : EIATTR_KPARAM_INFO
	.align		4
.L_13:
        /*0018*/ 	.byte	0x04, 0x17
        /*001a*/ 	.short	(.L_15 - .L_14)
.L_14:
        /*001c*/ 	.word	0x00000000
        /*0020*/ 	.short	0x0006
        /*0022*/ 	.short	0x0030
        /*0024*/ 	.byte	0x00, 0xf4, 0x21, 0x00


	//----- nvinfo : EIATTR_KPARAM_INFO
	.align		4
.L_15:
        /*0028*/ 	.byte	0x04, 0x17
        /*002a*/ 	.short	(.L_17 - .L_16)
.L_16:
        /*002c*/ 	.word	0x00000000
        /*0030*/ 	.short	0x0005
        /*0032*/ 	.short	0x0028
        /*0034*/ 	.byte	0x00, 0xf4, 0x21, 0x00


	//----- nvinfo : EIATTR_KPARAM_INFO
	.align		4
.L_17:
        /*0038*/ 	.byte	0x04, 0x17
        /*003a*/ 	.short	(.L_19 - .L_18)
.L_18:
        /*003c*/ 	.word	0x00000000
        /*0040*/ 	.short	0x0004
        /*0042*/ 	.short	0x0020
        /*0044*/ 	.byte	0x00, 0xf4, 0x21, 0x00


	//----- nvinfo : EIATTR_KPARAM_INFO
	.align		4
.L_19:
        /*0048*/ 	.byte	0x04, 0x17
        /*004a*/ 	.short	(.L_21 - .L_20)
.L_20:
        /*004c*/ 	.word	0x00000000
        /*0050*/ 	.short	0x0003
        /*0052*/ 	.short	0x0018
        /*0054*/ 	.byte	0x00, 0xf4, 0x21, 0x00


	//----- nvinfo : EIATTR_KPARAM_INFO
	.align		4
.L_21:
        /*0058*/ 	.byte	0x04, 0x17
        /*005a*/ 	.short	(.L_23 - .L_22)
.L_22:
        /*005c*/ 	.word	0x00000000
        /*0060*/ 	.short	0x0002
        /*0062*/ 	.short	0x0010
        /*0064*/ 	.byte	0x00, 0xf4, 0x21, 0x00


	//----- nvinfo : EIATTR_KPARAM_INFO
	.align		4
.L_23:
        /*0068*/ 	.byte	0x04, 0x17
        /*006a*/ 	.short	(.L_25 - .L_24)
.L_24:
        /*006c*/ 	.word	0x00000000
        /*0070*/ 	.short	0x0001
        /*0072*/ 	.short	0x0008
        /*0074*/ 	.byte	0x00, 0xf4, 0x21, 0x00


	//----- nvinfo : EIATTR_KPARAM_INFO
	.align		4
.L_25:
        /*0078*/ 	.byte	0x04, 0x17
        /*007a*/ 	.short	(.L_27 - .L_26)
.L_26:
        /*007c*/ 	.word	0x00000000
        /*0080*/ 	.short	0x0000
        /*0082*/ 	.short	0x0000
        /*0084*/ 	.byte	0x00, 0xf4, 0x21, 0x00


	//----- nvinfo : EIATTR_SPARSE_MMA_MASK
	.align		4
.L_27:
        /*0088*/ 	.byte	0x03, 0x50
        /*008a*/ 	.short	0x0000


	//----- nvinfo : EIATTR_MAXREG_COUNT
	.align		4
        /*008c*/ 	.byte	0x03, 0x1b
        /*008e*/ 	.short	0x00ff


	//----- nvinfo : EIATTR_EXIT_INSTR_OFFSETS
	.align		4
        /*0090*/ 	.byte	0x04, 0x1c
        /*0092*/ 	.short	(.L_29 - .L_28)


	//   ....[0]....
.L_28:
        /*0094*/ 	.word	0x00000690


	//----- nvinfo : EIATTR_REQNTID
	.align		4
.L_29:
        /*0098*/ 	.byte	0x04, 0x10
        /*009a*/ 	.short	(.L_31 - .L_30)
.L_30:
        /*009c*/ 	.word	0x00000080
        /*00a0*/ 	.word	0x00000001
        /*00a4*/ 	.word	0x00000001


	//----- nvinfo : EIATTR_CBANK_PARAM_SIZE
	.align		4
.L_31:
        /*00a8*/ 	.byte	0x03, 0x19
        /*00aa*/ 	.short	0x003c


	//----- nvinfo : EIATTR_PARAM_CBANK
	.align		4
        /*00ac*/ 	.byte	0x04, 0x0a
        /*00ae*/ 	.short	(.L_33 - .L_32)
	.align		4
.L_32:
        /*00b0*/ 	.word	index@(.nv.constant0.triton_poi_fused_cat_85)
        /*00b4*/ 	.short	0x0210
        /*00b6*/ 	.short	0x003c


	//----- nvinfo : EIATTR_SW_WAR
	.align		4
.L_33:
        /*00b8*/ 	.byte	0x04, 0x36
        /*00ba*/ 	.short	(.L_35 - .L_34)
.L_34:
        /*00bc*/ 	.word	0x00000008
.L_35:


//--------------------- .nv.callgraph             --------------------------
	.section	.nv.callgraph,"",@"SHT_CUDA_CALLGRAPH"
	.align	4
	.sectionentsize	8
	.align		4
        /*0000*/ 	.word	0x00000000
	.align		4
        /*0004*/ 	.word	0xffffffff
	.align		4
        /*0008*/ 	.word	0x00000000
	.align		4
        /*000c*/ 	.word	0xfffffffe
	.align		4
        /*0010*/ 	.word	0x00000000
	.align		4
        /*0014*/ 	.word	0xfffffffd
	.align		4
        /*0018*/ 	.word	0x00000000
	.align		4
        /*001c*/ 	.word	0xfffffffc


//--------------------- .nv.constant4             --------------------------
	.section	.nv.constant4,"a",@progbits
	.align	8
	.align		8
.nv.constant4:
        /*0000*/ 	.dword	_$_str
	.align		8
        /*0008*/ 	.dword	_$_str_$_2


//--------------------- .text.triton_poi_fused_cat_85 --------------------------
	.section	.text.triton_poi_fused_cat_85,"ax",@progbits
	.align	128
        .global         triton_poi_fused_cat_85
        .type           triton_poi_fused_cat_85,@function
        .size           triton_poi_fused_cat_85,(.L_x_1 - triton_poi_fused_cat_85)
        .other          triton_poi_fused_cat_85,@"STO_CUDA_ENTRY STV_DEFAULT"
triton_poi_fused_cat_85:
.text.triton_poi_fused_cat_85:
[----:B------:R-:W-:Y:S01]  /*0000*/  LDC R1, c[0x0][0x28] ;  /* 0x00000a00ff017b82 */ /* 0x000fe20000000800 */
[----:B------:R-:W1:Y:S07]  /*0010*/  S2R R0, SR_TID.X ;  /* 0x0000000000007919 */ /* 0x000e6e0000002100 */
[----:B------:R-:W2:Y:S01]  /*0020*/  LDC.64 R16, c[0x0][0x220] ;  /* 0x00008800ff107b82 */ /* 0x000ea20000000a00 */
[----:B------:R-:W-:Y:S01]  /*0030*/  CS2R R8, SRZ ;  /* 0x0000000000087805 */ /* 0x000fe2000001ff00 */
[----:B------:R-:W-:Y:S01]  /*0040*/  ULDC.64 UR4, c[0x0][0x208] ;  /* 0x0000820000047ab9 */ /* 0x000fe20000000a00 */
[----:B------:R-:W3:Y:S05]  /*0050*/  S2R R3, SR_CTAID.X ;  /* 0x0000000000037919 */ /* 0x000eea0000002500 */
[----:B------:R-:W4:Y:S08]  /*0060*/  LDC.64 R14, c[0x0][0x218] ;  /* 0x00008600ff0e7b82 */ /* 0x000f300000000a00 */
[----:B------:R-:W5:Y:S01]  /*0070*/  LDC.64 R6, c[0x0][0x228] ;  /* 0x00008a00ff067b82 */ /* 0x000f620000000a00 */
[----:B------:R-:W-:Y:S01]  /*0080*/  IMAD.MOV.U32 R10, RZ, RZ, RZ ;  /* 0x000000ffff0a7224 */ /* 0x000fe200078e00ff */
[----:B------:R-:W-:Y:S01]  /*0090*/  ULDC.64 UR6, c[0x0][0x238] ;  /* 0x00008e0000067ab9 */ /* 0x000fe20000000a00 */
[----:B-1----:R-:W-:-:S05]  /*00a0*/  IMAD.SHL.U32 R0, R0, 0x2, RZ ;  /* 0x0000000200007824 */ /* 0x002fca00078e00ff */
[----:B------:R-:W-:-:S05]  /*00b0*/  LOP3.LUT R0, R0, 0xfe, RZ, 0xc0, !PT ;  /* 0x000000fe00007812 */ /* 0x000fca00078ec0ff */
[----:B---3--:R-:W-:-:S05]  /*00c0*/  IMAD R0, R3, 0x100, R0 ;  /* 0x0000010003007824 */ /* 0x008fca00078e0200 */
[----:B------:R-:W-:-:S04]  /*00d0*/  SHF.R.S32.HI R5, RZ, 0x1f, R0 ;  /* 0x0000001fff057819 */ /* 0x000fc80000011400 */
[----:B------:R-:W-:-:S04]  /*00e0*/  LEA.HI R12, R5, R0, RZ, 0x2 ;  /* 0x00000000050c7211 */ /* 0x000fc800078f10ff */
[--C-:B------:R-:W-:Y:S02]  /*00f0*/  SHF.R.S32.HI R11, RZ, 0x2, R12.reuse ;  /* 0x00000002ff0b7819 */ /* 0x100fe4000001140c */
[----:B------:R-:W-:-:S04]  /*0100*/  SHF.R.S32.HI R2, RZ, 0x1f, R12 ;  /* 0x0000001fff027819 */ /* 0x000fc8000001140c */
[----:B------:R-:W-:-:S04]  /*0110*/  LEA.HI R2, R2, R11, RZ, 0x9 ;  /* 0x0000000b02027211 */ /* 0x000fc800078f48ff */
[----:B------:R-:W-:-:S05]  /*0120*/  LOP3.LUT R2, R2, 0xfffffe00, RZ, 0xc0, !PT ;  /* 0xfffffe0002027812 */ /* 0x000fca00078ec0ff */
[----:B------:R-:W-:Y:S02]  /*0130*/  IMAD.IADD R11, R11, 0x1, -R2 ;  /* 0x000000010b0b7824 */ /* 0x000fe400078e0a02 */
[----:B------:R-:W1:Y:S02]  /*0140*/  LDC.64 R2, c[0x0][0x210] ;  /* 0x00008400ff027b82 */ /* 0x000e640000000a00 */
[C---:B--2---:R-:W-:Y:S01]  /*0150*/  IMAD.WIDE R16, R11.reuse, 0x4, R16 ;  /* 0x000000040b107825 */ /* 0x044fe200078e0210 */
[----:B------:R-:W-:-:S13]  /*0160*/  ISETP.GE.AND P1, PT, R11, 0x100, PT ;  /* 0x000001000b00780c */ /* 0x000fda0003f26270 */
[----:B------:R-:W2:Y:S04]  /*0170*/  @!P1 LDG.E.EL R9, desc[UR4][R16.64] ;  /* 0x0000000410099981 */ /* 0x000ea8000c2e1900 */
[----:B------:R3:W2:Y:S01]  /*0180*/  @!P1 LDG.E.EL R8, desc[UR4][R16.64] ;  /* 0x0000000410089981 */ /* 0x0006a2000c2e1900 */
[----:B------:R-:W-:Y:S01]  /*0190*/  LEA.HI R5, R5, R0, RZ, 0xb ;  /* 0x0000000005057211 */ /* 0x000fe200078f58ff */
[----:B----4-:R-:W-:-:S03]  /*01a0*/  IMAD.WIDE R24, R11, 0x4, R14 ;  /* 0x000000040b187825 */ /* 0x010fc600078e020e */
[----:B------:R-:W-:Y:S02]  /*01b0*/  SHF.R.S32.HI R13, RZ, 0xb, R5 ;  /* 0x0000000bff0d7819 */ /* 0x000fe40000011405 */
[----:B------:R-:W-:Y:S01]  /*01c0*/  LOP3.LUT R5, R5, 0xfffff800, RZ, 0xc0, !PT ;  /* 0xfffff80005057812 */ /* 0x000fe200078ec0ff */
[----:B------:R-:W4:Y:S02]  /*01d0*/  @!P1 LDG.E.EL R10, desc[UR4][R24.64] ;  /* 0x00000004180a9981 */ /* 0x000f24000c2e1900 */
[----:B------:R-:W-:-:S05]  /*01e0*/  IMAD.SHL.U32 R13, R13, 0x400, RZ ;  /* 0x000004000d0d7824 */ /* 0x000fca00078e00ff */
[----:B------:R-:W-:Y:S02]  /*01f0*/  IADD3 R23, R13, R0, -R5 ;  /* 0x000000000d177210 */ /* 0x000fe40007ffe805 */
[----:B------:R-:W5:Y:S03]  /*0200*/  LDC.64 R4, c[0x0][0x230] ;  /* 0x00008c00ff047b82 */ /* 0x000f660000000a00 */
[----:B-1----:R-:W-:Y:S01]  /*0210*/  IMAD.WIDE R22, R23, 0x4, R2 ;  /* 0x0000000417167825 */ /* 0x002fe200078e0202 */
[----:B------:R-:W-:-:S06]  /*0220*/  CS2R R2, SRZ ;  /* 0x0000000000027805 */ /* 0x000fcc000001ff00 */
[----:B------:R-:W4:Y:S01]  /*0230*/  @!P1 LDG.E.64 R2, desc[UR4][R22.64] ;  /* 0x0000000416029981 */ /* 0x000f22000c1e1b00 */
[----:B---3--:R-:W-:Y:S02]  /*0240*/  CS2R R16, SRZ ;  /* 0x0000000000107805 */ /* 0x008fe4000001ff00 */
[----:B------:R-:W-:Y:S02]  /*0250*/  LOP3.LUT R19, R12, 0xfffffffc, RZ, 0xc0, !PT ;  /* 0xfffffffc0c137812 */ /* 0x000fe400078ec0ff */
[----:B------:R-:W-:Y:S01]  /*0260*/  CS2R R14, SRZ ;  /* 0x00000000000e7805 */ /* 0x000fe2000001ff00 */
[----:B------:R-:W-:Y:S01]  /*0270*/  IMAD.MOV.U32 R18, RZ, RZ, RZ ;  /* 0x000000ffff127224 */ /* 0x000fe200078e00ff */
[----:B------:R-:W3:Y:S01]  /*0280*/  @!P1 LDG.E.EL R16, desc[UR4][R24.64] ;  /* 0x0000000418109981 */ /* 0x000ee2000c2e1900 */
[C---:B-----5:R-:W-:Y:S01]  /*0290*/  IMAD.WIDE R6, R11.reuse, 0x4, R6 ;  /* 0x000000040b067825 */ /* 0x060fe200078e0206 */
[----:B------:R-:W-:Y:S02]  /*02a0*/  SHF.R.S32.HI R12, RZ, 0x1f, R13 ;  /* 0x0000001fff0c7819 */ /* 0x000fe4000001140d */
[----:B------:R-:W-:-:S02]  /*02b0*/  ISETP.GT.AND P0, PT, R11, 0xff, PT ;  /* 0x000000ff0b00780c */ /* 0x000fc40003f04270 */
[----:B------:R-:W5:Y:S01]  /*02c0*/  @!P1 LDG.E.EL R14, desc[UR4][R6.64] ;  /* 0x00000004060e9981 */ /* 0x000f62000c2e1900 */
[----:B0-----:R-:W-:-:S03]  /*02d0*/  IMAD.WIDE R20, R11, 0x4, R4 ;  /* 0x000000040b147825 */ /* 0x001fc600078e0204 */
[----:B------:R0:W5:Y:S01]  /*02e0*/  @!P1 LDG.E.EL R15, desc[UR4][R6.64] ;  /* 0x00000004060f9981 */ /* 0x000162000c2e1900 */
[----:B------:R-:W-:Y:S02]  /*02f0*/  IMAD.IADD R4, R0, 0x1, -R19 ;  /* 0x0000000100047824 */ /* 0x000fe400078e0a13 */
[----:B------:R-:W-:Y:S01]  /*0300*/  IMAD.SHL.U32 R5, R11, 0x4, RZ ;  /* 0x000000040b057824 */ /* 0x000fe200078e00ff */
[----:B------:R-:W5:Y:S04]  /*0310*/  @!P1 LDG.E.EL R17, desc[UR4][R20.64] ;  /* 0x0000000414119981 */ /* 0x000f68000c2e1900 */
[----:B------:R-:W-:Y:S01]  /*0320*/  IADD3 R13, P2, P3, R5, R4, R13 ;  /* 0x00000004050d7210 */ /* 0x000fe20007b5e00d */
[----:B------:R-:W5:Y:S01]  /*0330*/  @!P1 LDG.E.EL R18, desc[UR4][R20.64] ;  /* 0x0000000414129981 */ /* 0x000f62000c2e1900 */
[----:B------:R-:W-:-:S02]  /*0340*/  SHF.R.S32.HI R4, RZ, 0x1f, R4 ;  /* 0x0000001fff047819 */ /* 0x000fc40000011404 */
[----:B------:R-:W-:-:S04]  /*0350*/  SHF.R.S32.HI R5, RZ, 0x1f, R5 ;  /* 0x0000001fff057819 */ /* 0x000fc80000011405 */
[----:B------:R-:W-:Y:S02]  /*0360*/  IADD3.X R4, R5, R4, R12, P2, P3 ;  /* 0x0000000405047210 */ /* 0x000fe400017e640c */
[----:B0-----:R-:W-:-:S04]  /*0370*/  LEA R6, P2, R13, UR6, 0x2 ;  /* 0x000000060d067c11 */ /* 0x001fc8000f8410ff */
[----:B------:R-:W-:Y:S02]  /*0380*/  LEA.HI.X R7, R13, UR7, R4, 0x2, P2 ;  /* 0x000000070d077c11 */ /* 0x000fe400090f1404 */
[----:B------:R-:W-:-:S06]  /*0390*/  CS2R R4, SRZ ;  /* 0x0000000000047805 */ /* 0x000fcc000001ff00 */
[----:B------:R4:W5:Y:S01]  /*03a0*/  @P0 LDG.E.64 R4, desc[UR4][R6.64+-0x1000] ;  /* 0xfff0000406040981 */ /* 0x000962000c1e1b00 */
[----:B--2---:R-:W-:-:S05]  /*03b0*/  SEL R9, R9, RZ, !P1 ;  /* 0x000000ff09097207 */ /* 0x004fca0004800000 */
[----:B------:R-:W-:Y:S01]  /*03c0*/  FADD R9, R9, 9.9999997473787516356e-06 ;  /* 0x3727c5ac09097421 */ /* 0x000fe20000000000 */
[----:B------:R-:W-:-:S03]  /*03d0*/  SEL R8, R8, RZ, !P1 ;  /* 0x000000ff08087207 */ /* 0x000fc60004800000 */
[----:B------:R-:W0:Y:S02]  /*03e0*/  MUFU.SQRT R11, R9 ;  /* 0x00000009000b7308 */ /* 0x000e240000002000 */
[----:B------:R-:W-:-:S06]  /*03f0*/  FADD R8, R8, 9.9999997473787516356e-06 ;  /* 0x3727c5ac08087421 */ /* 0x000fcc0000000000 */
[----:B------:R-:W1:Y:S01]  /*0400*/  MUFU.SQRT R12, R8 ;  /* 0x00000008000c7308 */ /* 0x000e620000002000 */
[C---:B0-----:R-:W-:Y:S02]  /*0410*/  FSETP.GT.AND P2, PT, R11.reuse, 8.50705917302346158658e+37, PT ;  /* 0x7e8000000b00780b */ /* 0x041fe40003f44000 */
[----:B------:R-:W-:Y:S02]  /*0420*/  FSETP.GEU.AND P4, PT, R11, 1.175494350822287508e-38, PT ;  /* 0x008000000b00780b */ /* 0x000fe40003f8e000 */
[C---:B-1----:R-:W-:Y:S02]  /*0430*/  FSETP.GT.AND P3, PT, R12.reuse, 8.50705917302346158658e+37, PT ;  /* 0x7e8000000c00780b */ /* 0x042fe40003f64000 */
[----:B------:R-:W-:-:S07]  /*0440*/  FSETP.GEU.AND P5, PT, R12, 1.175494350822287508e-38, PT ;  /* 0x008000000c00780b */ /* 0x000fce0003fae000 */
[----:B------:R-:W-:-:S04]  /*0450*/  @P2 FMUL R11, R11, 0.25 ;  /* 0x3e8000000b0b2820 */ /* 0x000fc80000400000 */
[----:B------:R-:W-:Y:S01]  /*0460*/  @!P4 FMUL R11, R11, 16777216 ;  /* 0x4b8000000b0bc820 */ /* 0x000fe20000400000 */
[----:B------:R-:W-:Y:S02]  /*0470*/  IMAD.MOV.U32 R9, RZ, RZ, 0x3e800000 ;  /* 0x3e800000ff097424 */ /* 0x000fe400078e00ff */
[----:B------:R-:W-:-:S03]  /*0480*/  @P3 FMUL R12, R12, 0.25 ;  /* 0x3e8000000c0c3820 */ /* 0x000fc60000400000 */
[----:B------:R-:W0:Y:S01]  /*0490*/  MUFU.RCP R11, R11 ;  /* 0x0000000b000b7308 */ /* 0x000e220000001000 */
[----:B------:R-:W-:Y:S01]  /*04a0*/  @!P5 FMUL R12, R12, 16777216 ;  /* 0x4b8000000c0cd820 */ /* 0x000fe20000400000 */
[----:B----4-:R-:W-:Y:S02]  /*04b0*/  SEL R7, R2, RZ, !P1 ;  /* 0x000000ff02077207 */ /* 0x010fe40004800000 */
[----:B------:R-:W-:-:S04]  /*04c0*/  FSEL R2, R9, 1, P2 ;  /* 0x3f80000009027808 */ /* 0x000fc80001000000 */
[----:B------:R-:W1:Y:S01]  /*04d0*/  MUFU.RCP R12, R12 ;  /* 0x0000000c000c7308 */ /* 0x000e620000001000 */
[----:B------:R-:W-:Y:S01]  /*04e0*/  @!P4 FMUL R2, R2, 16777216 ;  /* 0x4b8000000202c820 */ /* 0x000fe20000400000 */
[----:B------:R-:W-:Y:S02]  /*04f0*/  FSEL R9, R9, 1, P3 ;  /* 0x3f80000009097808 */ /* 0x000fe40001800000 */
[----:B------:R-:W-:Y:S02]  /*0500*/  SEL R10, R10, RZ, !P1 ;  /* 0x000000ff0a0a7207 */ /* 0x000fe40004800000 */
[----:B------:R-:W-:Y:S01]  /*0510*/  SEL R6, R3, RZ, !P1 ;  /* 0x000000ff03067207 */ /* 0x000fe20004800000 */
[----:B0-----:R-:W-:Y:S01]  /*0520*/  FMUL R8, R11, R2 ;  /* 0x000000020b087220 */ /* 0x001fe20000400000 */
[----:B---3--:R-:W-:Y:S01]  /*0530*/  SEL R13, R16, RZ, !P1 ;  /* 0x000000ff100d7207 */ /* 0x008fe20004800000 */
[----:B------:R-:W0:Y:S01]  /*0540*/  LDC.64 R2, c[0x0][0x240] ;  /* 0x00009000ff027b82 */ /* 0x000e220000000a00 */
[----:B------:R-:W-:Y:S01]  /*0550*/  @!P5 FMUL R9, R9, 16777216 ;  /* 0x4b8000000909d820 */ /* 0x000fe20000400000 */
[----:B------:R-:W-:-:S02]  /*0560*/  FADD R7, R7, -R10 ;  /* 0x8000000a07077221 */ /* 0x000fc40000000000 */
[----:B------:R-:W-:Y:S01]  /*0570*/  FADD R6, R6, -R13 ;  /* 0x8000000d06067221 */ /* 0x000fe20000000000 */
[----:B-1----:R-:W-:Y:S01]  /*0580*/  FMUL R9, R12, R9 ;  /* 0x000000090c097220 */ /* 0x002fe20000400000 */
[----:B------:R-:W-:Y:S01]  /*0590*/  FMUL R7, R7, R8 ;  /* 0x0000000807077220 */ /* 0x000fe20000400000 */
[----:B-----5:R-:W-:Y:S02]  /*05a0*/  SEL R14, R14, RZ, !P1 ;  /* 0x000000ff0e0e7207 */ /* 0x020fe40004800000 */
[----:B------:R-:W-:Y:S01]  /*05b0*/  SEL R15, R15, RZ, !P1 ;  /* 0x000000ff0f0f7207 */ /* 0x000fe20004800000 */
[----:B------:R-:W-:Y:S01]  /*05c0*/  FMUL R9, R6, R9 ;  /* 0x0000000906097220 */ /* 0x000fe20000400000 */
[----:B------:R-:W-:Y:S02]  /*05d0*/  SEL R8, R17, RZ, !P1 ;  /* 0x000000ff11087207 */ /* 0x000fe40004800000 */
[----:B------:R-:W-:-:S03]  /*05e0*/  SEL R18, R18, RZ, !P1 ;  /* 0x000000ff12127207 */ /* 0x000fc60004800000 */
[----:B------:R-:W-:Y:S02]  /*05f0*/  FFMA R6, R7, R14, R8 ;  /* 0x0000000e07067223 */ /* 0x000fe40000000008 */
[----:B------:R-:W-:-:S03]  /*0600*/  FFMA R18, R9, R15, R18 ;  /* 0x0000000f09127223 */ /* 0x000fc60000000012 */
[----:B------:R-:W-:Y:S02]  /*0610*/  FSETP.GEU.AND P2, PT, R6, RZ, PT ;  /* 0x000000ff0600720b */ /* 0x000fe40003f4e000 */
[----:B------:R-:W-:Y:S01]  /*0620*/  FSETP.GEU.AND P3, PT, R18, RZ, PT ;  /* 0x000000ff1200720b */ /* 0x000fe20003f6e000 */
[----:B0-----:R-:W-:Y:S01]  /*0630*/  IMAD.WIDE R2, R0, 0x4, R2 ;  /* 0x0000000400027825 */ /* 0x001fe200078e0202 */
[----:B------:R-:W-:Y:S02]  /*0640*/  FSEL R6, R6, RZ, P2 ;  /* 0x000000ff06067208 */ /* 0x000fe40001000000 */
[----:B------:R-:W-:Y:S02]  /*0650*/  FSEL R7, R18, RZ, P3 ;  /* 0x000000ff12077208 */ /* 0x000fe40001800000 */
[----:B------:R-:W-:Y:S02]  /*0660*/  @P1 SEL R6, R4, RZ, P0 ;  /* 0x000000ff04061207 */ /* 0x000fe40000000000 */
[----:B------:R-:W-:-:S05]  /*0670*/  @P1 SEL R7, R5, RZ, P0 ;  /* 0x000000ff05071207 */ /* 0x000fca0000000000 */
[----:B------:R-:W-:Y:S01]  /*0680*/  STG.E.64 desc[UR4][R2.64], R6 ;  /* 0x0000000602007986 */ /* 0x000fe2000c101b04 */
[----:B------:R-:W-:Y:S05]  /*0690*/  EXIT ;  /* 0x000000000000794d */ /* 0x000fea0003800000 */
.L_x_0:
[----:B------:R-:W-:-:S00]  /*06a0*/  BRA `(.L_x_0) ;  /* 0xfffffffc00fc7947 */ /* 0x000fc0000383ffff */
[----:B------:R-:W-:-:S00]  /*06b0*/  NOP ;  /* 0x0000000000007918 */ /* 0x000fc00000000000 */
        /* <DEDUP_REMOVED lines=12> */
.L_x_1:


//--------------------- .nv.global.init           --------------------------
	.section	.nv.global.init,"aw",@progbits
.nv.global.init:
	.type		_$_str,@object
	.size		_$_str,(_$_str_$_2 - _$_str)
_$_str:
        /*0000*/ 	.byte	0x5f, 0x5f, 0x43, 0x55, 0x44, 0x41, 0x5f, 0x46, 0x54, 0x5a, 0x00
	.type		_$_str_$_2,@object
	.size		_$_str_$_2,(.L_1 - _$_str_$_2)
_$_str_$_2:
        /*000b*/ 	.byte	0x5f, 0x5f, 0x43, 0x55, 0x44, 0x41, 0x5f, 0x50, 0x52, 0x45, 0x43, 0x5f, 0x53, 0x51, 0x52, 0x54
        /*001b*/ 	.byte	0x00
.L_1:


//--------------------- .nv.constant0.triton_poi_fused_cat_85 --------------------------
	.section	.nv.constant0.triton_poi_fused_cat_85,"a",@progbits
	.sectionflags	@""
	.align	4
.nv.constant0.triton_poi_fused_cat_85:
	.zero		588
